//
// Generated by NVIDIA NVVM Compiler
//
// Compiler Build ID: CL-36424714
// Cuda compilation tools, release 13.0, V13.0.88
// Based on NVVM 20.0.0
//

.version 9.0
.target sm_100
.address_size 64

	// .globl	_Z12saxpy_kernelPKfPffi

.visible .entry _Z12saxpy_kernelPKfPffi(
	.param .u64 .ptr .align 1 _Z12saxpy_kernelPKfPffi_param_0,
	.param .u64 .ptr .align 1 _Z12saxpy_kernelPKfPffi_param_1,
	.param .f32 _Z12saxpy_kernelPKfPffi_param_2,
	.param .u32 _Z12saxpy_kernelPKfPffi_param_3
)
{
	.reg .pred 	%p<2>;
	.reg .b32 	%r<6>;
	.reg .b32 	%f<5>;
	.reg .b64 	%rd<8>;

	ld.param.u64 	%rd1, [_Z12saxpy_kernelPKfPffi_param_0];
	ld.param.u64 	%rd2, [_Z12saxpy_kernelPKfPffi_param_1];
	ld.param.f32 	%f1, [_Z12saxpy_kernelPKfPffi_param_2];
	ld.param.u32 	%r2, [_Z12saxpy_kernelPKfPffi_param_3];
	mov.u32 	%r3, %ctaid.x;
	mov.u32 	%r4, %ntid.x;
	mov.u32 	%r5, %tid.x;
	mad.lo.s32 	%r1, %r3, %r4, %r5;
	setp.ge.s32 	%p1, %r1, %r2;
	@%p1 bra 	$L__BB0_2;
	cvta.to.global.u64 	%rd3, %rd1;
	cvta.to.global.u64 	%rd4, %rd2;
	mul.wide.s32 	%rd5, %r1, 4;
	add.s64 	%rd6, %rd3, %rd5;
	ld.global.nc.f32 	%f2, [%rd6];
	add.s64 	%rd7, %rd4, %rd5;
	ld.global.f32 	%f3, [%rd7];
	fma.rn.f32 	%f4, %f1, %f2, %f3;
	st.global.f32 	[%rd7], %f4;
$L__BB0_2:
	ret;

}


// ===== COMPILED SASS (sm_100) =====

	.target	sm_100

	.elftype	@"ET_EXEC"


//--------------------- .note.nv.tkinfo           --------------------------
	.section	.note.nv.tkinfo,"",@"SHT_NOTE"
	.sectionflags	@"SHF_NOTE_NV_TKINFO"
	.tkinfo
        /*0018*/ 	.word	0x00000002
        /*0030*/ 	.string	""
        /*0030*/ 	.string	"ptxas"
        /*0030*/ 	.string	"Cuda compilation tools, release 13.0, V13.0.88"
        /*0030*/ 	.string	"Build cuda_13.0.r13.0/compiler.36424714_0"
        /*0030*/ 	.string	"-arch sm_100 -m 64 "



//--------------------- .note.nv.cuinfo           --------------------------
	.section	.note.nv.cuinfo,"",@"SHT_NOTE"
	.sectionflags	@"SHF_NOTE_NV_CUINFO"
        /*0018*/ 	.short	0x0002
        /*001a*/ 	.short	0x0064
        /*001c*/ 	.short	0x0082
	.zero		2


//--------------------- .nv.info                  --------------------------
	.section	.nv.info,"",@"SHT_CUDA_INFO"
	.align	4


	//----- nvinfo : EIATTR_REGCOUNT
	.align		4
        /*0000*/ 	.byte	0x04, 0x2f
        /*0002*/ 	.short	(.L_1 - .L_0)
	.align		4
.L_0:
        /*0004*/ 	.word	index@(_Z12saxpy_kernelPKfPffi)
        /*0008*/ 	.word	0x0000000a


	//----- nvinfo : EIATTR_FRAME_SIZE
	.align		4
.L_1:
        /*000c*/ 	.byte	0x04, 0x11
        /*000e*/ 	.short	(.L_3 - .L_2)
	.align		4
.L_2:
        /*0010*/ 	.word	index@(_Z12saxpy_kernelPKfPffi)
        /*0014*/ 	.word	0x00000000


	//----- nvinfo : EIATTR_MIN_STACK_SIZE
	.align		4
.L_3:
        /*0018*/ 	.byte	0x04, 0x12
        /*001a*/ 	.short	(.L_5 - .L_4)
	.align		4
.L_4:
        /*001c*/ 	.word	index@(_Z12saxpy_kernelPKfPffi)
        /*0020*/ 	.word	0x00000000
.L_5:


//--------------------- .nv.compat                --------------------------
	.section	.nv.compat,"",@"SHT_CUDA_COMPAT_INFO"
	.align	4
        /*0000*/ 	.byte	0x02, 0x09, 0x00, 0x00, 0x02, 0x02, 0x01, 0x00, 0x02, 0x05, 0x05, 0x00, 0x03, 0x07, 0x01, 0x01
        /*0010*/ 	.byte	0x02, 0x03, 0x00, 0x00, 0x02, 0x06, 0x01, 0x00, 0x04, 0x0b, 0x08, 0x00, 0x09, 0x00, 0x00, 0x00
        /*0020*/ 	.byte	0x00, 0x00, 0x00, 0x00


//--------------------- .nv.info._Z12saxpy_kernelPKfPffi --------------------------
	.section	.nv.info._Z12saxpy_kernelPKfPffi,"",@"SHT_CUDA_INFO"
	.sectionflags	@""
	.align	4


	//----- nvinfo : EIATTR_CUDA_API_VERSION
	.align		4
        /*0000*/ 	.byte	0x04, 0x37
        /*0002*/ 	.short	(.L_7 - .L_6)
.L_6:
        /*0004*/ 	.word	0x00000082


	//----- nvinfo : EIATTR_KPARAM_INFO
	.align		4
.L_7:
        /*0008*/ 	.byte	0x04, 0x17
        /*000a*/ 	.short	(.L_9 - .L_8)
.L_8:
        /*000c*/ 	.word	0x00000000
        /*0010*/ 	.short	0x0003
        /*0012*/ 	.short	0x0014
        /*0014*/ 	.byte	0x00, 0xf0, 0x11, 0x00


	//----- nvinfo : EIATTR_KPARAM_INFO
	.align		4
.L_9:
        /*0018*/ 	.byte	0x04, 0x17
        /*001a*/ 	.short	(.L_11 - .L_10)
.L_10:
        /*001c*/ 	.word	0x00000000
        /*0020*/ 	.short	0x0002
        /*0022*/ 	.short	0x0010
        /*0024*/ 	.byte	0x00, 0xf0, 0x11, 0x00


	//----- nvinfo : EIATTR_KPARAM_INFO
	.align		4
.L_11:
        /*0028*/ 	.byte	0x04, 0x17
        /*002a*/ 	.short	(.L_13 - .L_12)
.L_12:
        /*002c*/ 	.word	0x00000000
        /*0030*/ 	.short	0x0001
        /*0032*/ 	.short	0x0008
        /*0034*/ 	.byte	0x00, 0xf5, 0x21, 0x00


	//----- nvinfo : EIATTR_KPARAM_INFO
	.align		4
.L_13:
        /*0038*/ 	.byte	0x04, 0x17
        /*003a*/ 	.short	(.L_15 - .L_14)
.L_14:
        /*003c*/ 	.word	0x00000000
        /*0040*/ 	.short	0x0000
        /*0042*/ 	.short	0x0000
        /*0044*/ 	.byte	0x00, 0xf5, 0x21, 0x00


	//----- nvinfo : EIATTR_SPARSE_MMA_MASK
	.align		4
.L_15:
        /*0048*/ 	.byte	0x03, 0x50
        /*004a*/ 	.short	0x0000


	//----- nvinfo : EIATTR_MAXREG_COUNT
	.align		4
        /*004c*/ 	.byte	0x03, 0x1b
        /*004e*/ 	.short	0x00ff


	//----- nvinfo : EIATTR_MERCURY_ISA_VERSION
	.align		4
        /*0050*/ 	.byte	0x03, 0x5f
        /*0052*/ 	.short	0x0101


	//----- nvinfo : EIATTR_VRC_CTA_INIT_COUNT
	.align		4
        /*0054*/ 	.byte	0x02, 0x4a
	.zero		1
	.zero		1


	//----- nvinfo : EIATTR_EXIT_INSTR_OFFSETS
	.align		4
        /*0058*/ 	.byte	0x04, 0x1c
        /*005a*/ 	.short	(.L_17 - .L_16)


	//   ....[0]....
.L_16:
        /*005c*/ 	.word	0x00000070


	//   ....[1]....
        /*0060*/ 	.word	0x00000120


	//----- nvinfo : EIATTR_CBANK_PARAM_SIZE
	.align		4
.L_17:
        /*0064*/ 	.byte	0x03, 0x19
        /*0066*/ 	.short	0x0018


	//----- nvinfo : EIATTR_PARAM_CBANK
	.align		4
        /*0068*/ 	.byte	0x04, 0x0a
        /*006a*/ 	.short	(.L_19 - .L_18)
	.align		4
.L_18:
        /*006c*/ 	.word	index@(.nv.constant0._Z12saxpy_kernelPKfPffi)
        /*0070*/ 	.short	0x0380
        /*0072*/ 	.short	0x0018


	//----- nvinfo : EIATTR_SW_WAR
	.align		4
.L_19:
        /*0074*/ 	.byte	0x04, 0x36
        /*0076*/ 	.short	(.L_21 - .L_20)
.L_20:
        /*0078*/ 	.word	0x00000008
.L_21:


//--------------------- .nv.callgraph             --------------------------
	.section	.nv.callgraph,"",@"SHT_CUDA_CALLGRAPH"
	.align	4
	.sectionentsize	8
	.align		4
        /*0000*/ 	.word	0x00000000
	.align		4
        /*0004*/ 	.word	0xffffffff
	.align		4
        /*0008*/ 	.word	0x00000000
	.align		4
        /*000c*/ 	.word	0xfffffffe
	.align		4
        /*0010*/ 	.word	0x00000000
	.align		4
        /*0014*/ 	.word	0xfffffffd
	.align		4
        /*0018*/ 	.word	0x00000000
	.align		4
        /*001c*/ 	.word	0xfffffffc


//--------------------- .text._Z12saxpy_kernelPKfPffi --------------------------
	.section	.text._Z12saxpy_kernelPKfPffi,"ax",@progbits
	.align	128
        .global         _Z12saxpy_kernelPKfPffi
        .type           _Z12saxpy_kernelPKfPffi,@function
        .size           _Z12saxpy_kernelPKfPffi,(.L_x_1 - _Z12saxpy_kernelPKfPffi)
        .other          _Z12saxpy_kernelPKfPffi,@"STO_CUDA_ENTRY STV_DEFAULT"
_Z12saxpy_kernelPKfPffi:
.text._Z12saxpy_kernelPKfPffi:
[----:B------:R-:W-:Y:S01]  /*0000*/  LDC R1, c[0x0][0x37c] ;  /* 0x0000df00ff017b82 */ /* 0x000fe20000000800 */
[----:B------:R-:W0:Y:S07]  /*0010*/  S2R R0, SR_TID.X ;  /* 0x0000000000007919 */ /* 0x000e2e0000002100 */
[----:B------:R-:W0:Y:S01]  /*0020*/  S2UR UR4, SR_CTAID.X ;  /* 0x00000000000479c3 */ /* 0x000e220000002500 */
[----:B------:R-:W1:Y:S07]  /*0030*/  LDCU UR5, c[0x0][0x394] ;  /* 0x00007280ff0577ac */ /* 0x000e6e0008000800 */
[----:B------:R-:W0:Y:S02]  /*0040*/  LDC R7, c[0x0][0x360] ;  /* 0x0000d800ff077b82 */ /* 0x000e240000000800 */
[----:B0-----:R-:W-:-:S05]  /*0050*/  IMAD R7, R7, UR4, R0 ;  /* 0x0000000407077c24 */ /* 0x001fca000f8e0200 */
[----:B-1----:R-:W-:-:S13]  /*0060*/  ISETP.GE.AND P0, PT, R7, UR5, PT ;  /* 0x0000000507007c0c */ /* 0x002fda000bf06270 */
[----:B------:R-:W-:Y:S05]  /*0070*/  @P0 EXIT ;  /* 0x000000000000094d */ /* 0x000fea0003800000 */
[----:B------:R-:W0:Y:S01]  /*0080*/  LDC.64 R2, c[0x0][0x380] ;  /* 0x0000e000ff027b82 */ /* 0x000e220000000a00 */
[----:B------:R-:W1:Y:S01]  /*0090*/  LDCU.64 UR4, c[0x0][0x358] ;  /* 0x00006b00ff0477ac */ /* 0x000e620008000a00 */
[----:B------:R-:W2:Y:S06]  /*00a0*/  LDCU UR6, c[0x0][0x390] ;  /* 0x00007200ff0677ac */ /* 0x000eac0008000800 */
[----:B------:R-:W3:Y:S01]  /*00b0*/  LDC.64 R4, c[0x0][0x388] ;  /* 0x0000e200ff047b82 */ /* 0x000ee20000000a00 */
[----:B0-----:R-:W-:-:S06]  /*00c0*/  IMAD.WIDE R2, R7, 0x4, R2 ;  /* 0x0000000407027825 */ /* 0x001fcc00078e0202 */
[----:B-1----:R-:W2:Y:S01]  /*00d0*/  LDG.E.CONSTANT R2, desc[UR4][R2.64] ;  /* 0x0000000402027981 */ /* 0x002ea2000c1e9900 */
[----:B---3--:R-:W-:-:S05]  /*00e0*/  IMAD.WIDE R4, R7, 0x4, R4 ;  /* 0x0000000407047825 */ /* 0x008fca00078e0204 */
[----:B------:R-:W2:Y:S02]  /*00f0*/  LDG.E R7, desc[UR4][R4.64] ;  /* 0x0000000404077981 */ /* 0x000ea4000c1e1900 */
[----:B--2---:R-:W-:-:S05]  /*0100*/  FFMA R7, R2, UR6, R7 ;  /* 0x0000000602077c23 */ /* 0x004fca0008000007 */
[----:B------:R-:W-:Y:S01]  /*0110*/  STG.E desc[UR4][R4.64], R7 ;  /* 0x0000000704007986 */ /* 0x000fe2000c101904 */
[----:B------:R-:W-:Y:S05]  /*0120*/  EXIT ;  /* 0x000000000000794d */ /* 0x000fea0003800000 */
.L_x_0:
[----:B------:R-:W-:-:S00]  /*0130*/  BRA `(.L_x_0) ;  /* 0xfffffffc00fc7947 */ /* 0x000fc0000383ffff */
[----:B------:R-:W-:-:S00]  /*0140*/  NOP ;  /* 0x0000000000007918 */ /* 0x000fc00000000000 */
        /* <DEDUP_REMOVED lines=11> */
.L_x_1:


//--------------------- .nv.shared.reserved.0     --------------------------
	.section	.nv.shared.reserved.0,"aw",@nobits
	.weak		__nv_reservedSMEM_offset_0_alias
	.size		__nv_reservedSMEM_offset_0_alias, 0, 64
	.other		__nv_reservedSMEM_offset_0_alias,@"STO_CUDA_RESERVED_SHARED STV_DEFAULT"
__nv_reservedSMEM_offset_0_alias:
	.zero		0
	.zero		64


//--------------------- .nv.constant0._Z12saxpy_kernelPKfPffi --------------------------
	.section	.nv.constant0._Z12saxpy_kernelPKfPffi,"a",@progbits
	.sectionflags	@""
	.align	4
.nv.constant0._Z12saxpy_kernelPKfPffi:
	.zero		920


//--------------------- SYMBOLS --------------------------

	.type		.nv.reservedSmem.offset0,@object
	.size		.nv.reservedSmem.offset0,0x4
